//
// Generated by NVIDIA NVVM Compiler
//
// Compiler Build ID: CL-36424714
// Cuda compilation tools, release 13.0, V13.0.88
// Based on NVVM 20.0.0
//

.version 9.0
.target sm_100
.address_size 64

	// .globl	_Z9countBitsPjPii
// _ZZ9countBitsPjPiiE10localCount has been demoted

.visible .entry _Z9countBitsPjPii(
	.param .u64 .ptr .align 1 _Z9countBitsPjPii_param_0,
	.param .u64 .ptr .align 1 _Z9countBitsPjPii_param_1,
	.param .u32 _Z9countBitsPjPii_param_2
)
{
	.reg .pred 	%p<4>;
	.reg .b32 	%r<18>;
	.reg .b64 	%rd<7>;
	// demoted variable
	.shared .align 4 .b8 _ZZ9countBitsPjPiiE10localCount[8];
	ld.param.u64 	%rd1, [_Z9countBitsPjPii_param_0];
	ld.param.u64 	%rd2, [_Z9countBitsPjPii_param_1];
	ld.param.u32 	%r3, [_Z9countBitsPjPii_param_2];
	mov.u32 	%r4, %ctaid.x;
	mov.u32 	%r5, %ntid.x;
	mov.u32 	%r1, %tid.x;
	mad.lo.s32 	%r2, %r4, %r5, %r1;
	setp.ne.s32 	%p1, %r1, 0;
	@%p1 bra 	$L__BB0_2;
	mov.b32 	%r6, 0;
	st.shared.u32 	[_ZZ9countBitsPjPiiE10localCount], %r6;
	st.shared.u32 	[_ZZ9countBitsPjPiiE10localCount+4], %r6;
$L__BB0_2:
	bar.sync 	0;
	setp.gt.s32 	%p2, %r2, 999999;
	@%p2 bra 	$L__BB0_4;
	cvta.to.global.u64 	%rd3, %rd1;
	mul.wide.s32 	%rd4, %r2, 4;
	add.s64 	%rd5, %rd3, %rd4;
	ld.global.u32 	%r7, [%rd5];
	shr.u32 	%r8, %r7, %r3;
	shl.b32 	%r9, %r8, 2;
	and.b32  	%r10, %r9, 4;
	mov.u32 	%r11, _ZZ9countBitsPjPiiE10localCount;
	add.s32 	%r12, %r11, %r10;
	atom.shared.add.u32 	%r13, [%r12], 1;
$L__BB0_4:
	setp.ne.s32 	%p3, %r1, 0;
	bar.sync 	0;
	@%p3 bra 	$L__BB0_6;
	cvta.to.global.u64 	%rd6, %rd2;
	ld.shared.u32 	%r14, [_ZZ9countBitsPjPiiE10localCount];
	atom.global.add.u32 	%r15, [%rd6], %r14;
	ld.shared.u32 	%r16, [_ZZ9countBitsPjPiiE10localCount+4];
	atom.global.add.u32 	%r17, [%rd6+4], %r16;
$L__BB0_6:
	ret;

}
	// .globl	_Z7scatterPjS_Pii
.visible .entry _Z7scatterPjS_Pii(
	.param .u64 .ptr .align 1 _Z7scatterPjS_Pii_param_0,
	.param .u64 .ptr .align 1 _Z7scatterPjS_Pii_param_1,
	.param .u64 .ptr .align 1 _Z7scatterPjS_Pii_param_2,
	.param .u32 _Z7scatterPjS_Pii_param_3
)
{
	.reg .pred 	%p<2>;
	.reg .b32 	%r<11>;
	.reg .b64 	%rd<14>;

	ld.param.u64 	%rd1, [_Z7scatterPjS_Pii_param_0];
	ld.param.u64 	%rd2, [_Z7scatterPjS_Pii_param_1];
	ld.param.u64 	%rd3, [_Z7scatterPjS_Pii_param_2];
	ld.param.u32 	%r2, [_Z7scatterPjS_Pii_param_3];
	mov.u32 	%r3, %ctaid.x;
	mov.u32 	%r4, %ntid.x;
	mov.u32 	%r5, %tid.x;
	mad.lo.s32 	%r1, %r3, %r4, %r5;
	setp.gt.s32 	%p1, %r1, 999999;
	@%p1 bra 	$L__BB1_2;
	cvta.to.global.u64 	%rd4, %rd1;
	cvta.to.global.u64 	%rd5, %rd3;
	cvta.to.global.u64 	%rd6, %rd2;
	mul.wide.s32 	%rd7, %r1, 4;
	add.s64 	%rd8, %rd4, %rd7;
	ld.global.u32 	%r6, [%rd8];
	shr.u32 	%r7, %r6, %r2;
	shl.b32 	%r8, %r7, 2;
	cvt.u64.u32 	%rd9, %r8;
	and.b64  	%rd10, %rd9, 4;
	add.s64 	%rd11, %rd5, %rd10;
	atom.global.add.u32 	%r9, [%rd11], 1;
	ld.global.u32 	%r10, [%rd8];
	mul.wide.s32 	%rd12, %r9, 4;
	add.s64 	%rd13, %rd6, %rd12;
	st.global.u32 	[%rd13], %r10;
$L__BB1_2:
	ret;

}


// ===== COMPILED SASS (sm_100) =====

	.target	sm_100

	.elftype	@"ET_EXEC"


//--------------------- .note.nv.tkinfo           --------------------------
	.section	.note.nv.tkinfo,"",@"SHT_NOTE"
	.sectionflags	@"SHF_NOTE_NV_TKINFO"
	.tkinfo
        /*0018*/ 	.word	0x00000002
        /*0030*/ 	.string	""
        /*0030*/ 	.string	"ptxas"
        /*0030*/ 	.string	"Cuda compilation tools, release 13.0, V13.0.88"
        /*0030*/ 	.string	"Build cuda_13.0.r13.0/compiler.36424714_0"
        /*0030*/ 	.string	"-arch sm_100 -m 64 "



//--------------------- .note.nv.cuinfo           --------------------------
	.section	.note.nv.cuinfo,"",@"SHT_NOTE"
	.sectionflags	@"SHF_NOTE_NV_CUINFO"
        /*0018*/ 	.short	0x0002
        /*001a*/ 	.short	0x0064
        /*001c*/ 	.short	0x0082
	.zero		2


//--------------------- .nv.info                  --------------------------
	.section	.nv.info,"",@"SHT_CUDA_INFO"
	.align	4


	//----- nvinfo : EIATTR_REGCOUNT
	.align		4
        /*0000*/ 	.byte	0x04, 0x2f
        /*0002*/ 	.short	(.L_1 - .L_0)
	.align		4
.L_0:
        /*0004*/ 	.word	index@(_Z9countBitsPjPii)
        /*0008*/ 	.word	0x0000000a


	//----- nvinfo : EIATTR_FRAME_SIZE
	.align		4
.L_1:
        /*000c*/ 	.byte	0x04, 0x11
        /*000e*/ 	.short	(.L_3 - .L_2)
	.align		4
.L_2:
        /*0010*/ 	.word	index@(_Z9countBitsPjPii)
        /*0014*/ 	.word	0x00000000


	//----- nvinfo : EIATTR_REGCOUNT
	.align		4
.L_3:
        /*0018*/ 	.byte	0x04, 0x2f
        /*001a*/ 	.short	(.L_5 - .L_4)
	.align		4
.L_4:
        /*001c*/ 	.word	index@(_Z7scatterPjS_Pii)
        /*0020*/ 	.word	0x0000000e


	//----- nvinfo : EIATTR_FRAME_SIZE
	.align		4
.L_5:
        /*0024*/ 	.byte	0x04, 0x11
        /*0026*/ 	.short	(.L_7 - .L_6)
	.align		4
.L_6:
        /*0028*/ 	.word	index@(_Z7scatterPjS_Pii)
        /*002c*/ 	.word	0x00000000


	//----- nvinfo : EIATTR_MIN_STACK_SIZE
	.align		4
.L_7:
        /*0030*/ 	.byte	0x04, 0x12
        /*0032*/ 	.short	(.L_9 - .L_8)
	.align		4
.L_8:
        /*0034*/ 	.word	index@(_Z7scatterPjS_Pii)
        /*0038*/ 	.word	0x00000000


	//----- nvinfo : EIATTR_MIN_STACK_SIZE
	.align		4
.L_9:
        /*003c*/ 	.byte	0x04, 0x12
        /*003e*/ 	.short	(.L_11 - .L_10)
	.align		4
.L_10:
        /*0040*/ 	.word	index@(_Z9countBitsPjPii)
        /*0044*/ 	.word	0x00000000
.L_11:


//--------------------- .nv.compat                --------------------------
	.section	.nv.compat,"",@"SHT_CUDA_COMPAT_INFO"
	.align	4
        /*0000*/ 	.byte	0x02, 0x09, 0x00, 0x00, 0x02, 0x02, 0x01, 0x00, 0x02, 0x05, 0x05, 0x00, 0x03, 0x07, 0x01, 0x01
        /*0010*/ 	.byte	0x02, 0x03, 0x00, 0x00, 0x02, 0x06, 0x01, 0x00, 0x04, 0x0b, 0x08, 0x00, 0x09, 0x00, 0x00, 0x00
        /*0020*/ 	.byte	0x00, 0x00, 0x00, 0x00


//--------------------- .nv.info._Z7scatterPjS_Pii --------------------------
	.section	.nv.info._Z7scatterPjS_Pii,"",@"SHT_CUDA_INFO"
	.sectionflags	@""
	.align	4


	//----- nvinfo : EIATTR_CUDA_API_VERSION
	.align		4
        /*0000*/ 	.byte	0x04, 0x37
        /*0002*/ 	.short	(.L_13 - .L_12)
.L_12:
        /*0004*/ 	.word	0x00000082


	//----- nvinfo : EIATTR_KPARAM_INFO
	.align		4
.L_13:
        /*0008*/ 	.byte	0x04, 0x17
        /*000a*/ 	.short	(.L_15 - .L_14)
.L_14:
        /*000c*/ 	.word	0x00000000
        /*0010*/ 	.short	0x0003
        /*0012*/ 	.short	0x0018
        /*0014*/ 	.byte	0x00, 0xf0, 0x11, 0x00


	//----- nvinfo : EIATTR_KPARAM_INFO
	.align		4
.L_15:
        /*0018*/ 	.byte	0x04, 0x17
        /*001a*/ 	.short	(.L_17 - .L_16)
.L_16:
        /*001c*/ 	.word	0x00000000
        /*0020*/ 	.short	0x0002
        /*0022*/ 	.short	0x0010
        /*0024*/ 	.byte	0x00, 0xf5, 0x21, 0x00


	//----- nvinfo : EIATTR_KPARAM_INFO
	.align		4
.L_17:
        /*0028*/ 	.byte	0x04, 0x17
        /*002a*/ 	.short	(.L_19 - .L_18)
.L_18:
        /*002c*/ 	.word	0x00000000
        /*0030*/ 	.short	0x0001
        /*0032*/ 	.short	0x0008
        /*0034*/ 	.byte	0x00, 0xf5, 0x21, 0x00


	//----- nvinfo : EIATTR_KPARAM_INFO
	.align		4
.L_19:
        /*0038*/ 	.byte	0x04, 0x17
        /*003a*/ 	.short	(.L_21 - .L_20)
.L_20:
        /*003c*/ 	.word	0x00000000
        /*0040*/ 	.short	0x0000
        /*0042*/ 	.short	0x0000
        /*0044*/ 	.byte	0x00, 0xf5, 0x21, 0x00


	//----- nvinfo : EIATTR_SPARSE_MMA_MASK
	.align		4
.L_21:
        /*0048*/ 	.byte	0x03, 0x50
        /*004a*/ 	.short	0x0000


	//----- nvinfo : EIATTR_MAXREG_COUNT
	.align		4
        /*004c*/ 	.byte	0x03, 0x1b
        /*004e*/ 	.short	0x00ff


	//----- nvinfo : EIATTR_MERCURY_ISA_VERSION
	.align		4
        /*0050*/ 	.byte	0x03, 0x5f
        /*0052*/ 	.short	0x0101


	//----- nvinfo : EIATTR_VRC_CTA_INIT_COUNT
	.align		4
        /*0054*/ 	.byte	0x02, 0x4a
	.zero		1
	.zero		1


	//----- nvinfo : EIATTR_EXIT_INSTR_OFFSETS
	.align		4
        /*0058*/ 	.byte	0x04, 0x1c
        /*005a*/ 	.short	(.L_23 - .L_22)


	//   ....[0]....
.L_22:
        /*005c*/ 	.word	0x00000060


	//   ....[1]....
        /*0060*/ 	.word	0x00000180


	//----- nvinfo : EIATTR_CBANK_PARAM_SIZE
	.align		4
.L_23:
        /*0064*/ 	.byte	0x03, 0x19
        /*0066*/ 	.short	0x001c


	//----- nvinfo : EIATTR_PARAM_CBANK
	.align		4
        /*0068*/ 	.byte	0x04, 0x0a
        /*006a*/ 	.short	(.L_25 - .L_24)
	.align		4
.L_24:
        /*006c*/ 	.word	index@(.nv.constant0._Z7scatterPjS_Pii)
        /*0070*/ 	.short	0x0380
        /*0072*/ 	.short	0x001c


	//----- nvinfo : EIATTR_SW_WAR
	.align		4
.L_25:
        /*0074*/ 	.byte	0x04, 0x36
        /*0076*/ 	.short	(.L_27 - .L_26)
.L_26:
        /*0078*/ 	.word	0x00000008
.L_27:


//--------------------- .nv.info._Z9countBitsPjPii --------------------------
	.section	.nv.info._Z9countBitsPjPii,"",@"SHT_CUDA_INFO"
	.sectionflags	@""
	.align	4


	//----- nvinfo : EIATTR_CUDA_API_VERSION
	.align		4
        /*0000*/ 	.byte	0x04, 0x37
        /*0002*/ 	.short	(.L_29 - .L_28)
.L_28:
        /*0004*/ 	.word	0x00000082


	//----- nvinfo : EIATTR_KPARAM_INFO
	.align		4
.L_29:
        /*0008*/ 	.byte	0x04, 0x17
        /*000a*/ 	.short	(.L_31 - .L_30)
.L_30:
        /*000c*/ 	.word	0x00000000
        /*0010*/ 	.short	0x0002
        /*0012*/ 	.short	0x0010
        /*0014*/ 	.byte	0x00, 0xf0, 0x11, 0x00


	//----- nvinfo : EIATTR_KPARAM_INFO
	.align		4
.L_31:
        /*0018*/ 	.byte	0x04, 0x17
        /*001a*/ 	.short	(.L_33 - .L_32)
.L_32:
        /*001c*/ 	.word	0x00000000
        /*0020*/ 	.short	0x0001
        /*0022*/ 	.short	0x0008
        /*0024*/ 	.byte	0x00, 0xf5, 0x21, 0x00


	//----- nvinfo : EIATTR_KPARAM_INFO
	.align		4
.L_33:
        /*0028*/ 	.byte	0x04, 0x17
        /*002a*/ 	.short	(.L_35 - .L_34)
.L_34:
        /*002c*/ 	.word	0x00000000
        /*0030*/ 	.short	0x0000
        /*0032*/ 	.short	0x0000
        /*0034*/ 	.byte	0x00, 0xf5, 0x21, 0x00


	//----- nvinfo : EIATTR_SPARSE_MMA_MASK
	.align		4
.L_35:
        /*0038*/ 	.byte	0x03, 0x50
        /*003a*/ 	.short	0x0000


	//----- nvinfo : EIATTR_MAXREG_COUNT
	.align		4
        /*003c*/ 	.byte	0x03, 0x1b
        /*003e*/ 	.short	0x00ff


	//----- nvinfo : EIATTR_NUM_BARRIERS
	.align		4
        /*0040*/ 	.byte	0x02, 0x4c
        /*0042*/ 	.byte	0x01
	.zero		1


	//----- nvinfo : EIATTR_MERCURY_ISA_VERSION
	.align		4
        /*0044*/ 	.byte	0x03, 0x5f
        /*0046*/ 	.short	0x0101


	//----- nvinfo : EIATTR_VRC_CTA_INIT_COUNT
	.align		4
        /*0048*/ 	.byte	0x02, 0x4a
	.zero		1
	.zero		1


	//----- nvinfo : EIATTR_EXIT_INSTR_OFFSETS
	.align		4
        /*004c*/ 	.byte	0x04, 0x1c
        /*004e*/ 	.short	(.L_37 - .L_36)


	//   ....[0]....
.L_36:
        /*0050*/ 	.word	0x000001c0


	//   ....[1]....
        /*0054*/ 	.word	0x00000290


	//----- nvinfo : EIATTR_CRS_STACK_SIZE
	.align		4
.L_37:
        /*0058*/ 	.byte	0x04, 0x1e
        /*005a*/ 	.short	(.L_39 - .L_38)
.L_38:
        /*005c*/ 	.word	0x00000000


	//----- nvinfo : EIATTR_CBANK_PARAM_SIZE
	.align		4
.L_39:
        /*0060*/ 	.byte	0x03, 0x19
        /*0062*/ 	.short	0x0014


	//----- nvinfo : EIATTR_PARAM_CBANK
	.align		4
        /*0064*/ 	.byte	0x04, 0x0a
        /*0066*/ 	.short	(.L_41 - .L_40)
	.align		4
.L_40:
        /*0068*/ 	.word	index@(.nv.constant0._Z9countBitsPjPii)
        /*006c*/ 	.short	0x0380
        /*006e*/ 	.short	0x0014


	//----- nvinfo : EIATTR_SW_WAR
	.align		4
.L_41:
        /*0070*/ 	.byte	0x04, 0x36
        /*0072*/ 	.short	(.L_43 - .L_42)
.L_42:
        /*0074*/ 	.word	0x00000008
.L_43:


//--------------------- .nv.callgraph             --------------------------
	.section	.nv.callgraph,"",@"SHT_CUDA_CALLGRAPH"
	.align	4
	.sectionentsize	8
	.align		4
        /*0000*/ 	.word	0x00000000
	.align		4
        /*0004*/ 	.word	0xffffffff
	.align		4
        /*0008*/ 	.word	0x00000000
	.align		4
        /*000c*/ 	.word	0xfffffffe
	.align		4
        /*0010*/ 	.word	0x00000000
	.align		4
        /*0014*/ 	.word	0xfffffffd
	.align		4
        /*0018*/ 	.word	0x00000000
	.align		4
        /*001c*/ 	.word	0xfffffffc


//--------------------- .text._Z7scatterPjS_Pii   --------------------------
	.section	.text._Z7scatterPjS_Pii,"ax",@progbits
	.align	128
        .global         _Z7scatterPjS_Pii
        .type           _Z7scatterPjS_Pii,@function
        .size           _Z7scatterPjS_Pii,(.L_x_4 - _Z7scatterPjS_Pii)
        .other          _Z7scatterPjS_Pii,@"STO_CUDA_ENTRY STV_DEFAULT"
_Z7scatterPjS_Pii:
.text._Z7scatterPjS_Pii:
[----:B------:R-:W-:Y:S01]  /*0000*/  LDC R1, c[0x0][0x37c] ;  /* 0x0000df00ff017b82 */ /* 0x000fe20000000800 */
[----:B------:R-:W0:Y:S07]  /*0010*/  S2R R0, SR_TID.X ;  /* 0x0000000000007919 */ /* 0x000e2e0000002100 */
[----:B------:R-:W0:Y:S08]  /*0020*/  S2UR UR4, SR_CTAID.X ;  /* 0x00000000000479c3 */ /* 0x000e300000002500 */
[----:B------:R-:W0:Y:S02]  /*0030*/  LDC R5, c[0x0][0x360] ;  /* 0x0000d800ff057b82 */ /* 0x000e240000000800 */
[----:B0-----:R-:W-:-:S05]  /*0040*/  IMAD R5, R5, UR4, R0 ;  /* 0x0000000405057c24 */ /* 0x001fca000f8e0200 */
[----:B------:R-:W-:-:S13]  /*0050*/  ISETP.GT.AND P0, PT, R5, 0xf423f, PT ;  /* 0x000f423f0500780c */ /* 0x000fda0003f04270 */
[----:B------:R-:W-:Y:S05]  /*0060*/  @P0 EXIT ;  /* 0x000000000000094d */ /* 0x000fea0003800000 */
[----:B------:R-:W0:Y:S01]  /*0070*/  LDC.64 R2, c[0x0][0x380] ;  /* 0x0000e000ff027b82 */ /* 0x000e220000000a00 */
[----:B------:R-:W1:Y:S01]  /*0080*/  LDCU.64 UR4, c[0x0][0x358] ;  /* 0x00006b00ff0477ac */ /* 0x000e620008000a00 */
[----:B------:R-:W2:Y:S01]  /*0090*/  LDCU UR6, c[0x0][0x398] ;  /* 0x00007300ff0677ac */ /* 0x000ea20008000800 */
[----:B------:R-:W3:Y:S01]  /*00a0*/  LDCU.64 UR8, c[0x0][0x390] ;  /* 0x00007200ff0877ac */ /* 0x000ee20008000a00 */
[----:B0-----:R-:W-:-:S04]  /*00b0*/  IMAD.WIDE R2, R5, 0x4, R2 ;  /* 0x0000000405027825 */ /* 0x001fc800078e0202 */
[----:B------:R-:W0:Y:S01]  /*00c0*/  LDC.64 R4, c[0x0][0x388] ;  /* 0x0000e200ff047b82 */ /* 0x000e220000000a00 */
[----:B-1----:R-:W2:Y:S01]  /*00d0*/  LDG.E R0, desc[UR4][R2.64] ;  /* 0x0000000402007981 */ /* 0x002ea2000c1e1900 */
[----:B------:R-:W-:Y:S01]  /*00e0*/  IMAD.MOV.U32 R11, RZ, RZ, 0x1 ;  /* 0x00000001ff0b7424 */ /* 0x000fe200078e00ff */
[----:B--2---:R-:W-:-:S05]  /*00f0*/  SHF.R.U32.HI R0, RZ, UR6, R0 ;  /* 0x00000006ff007c19 */ /* 0x004fca0008011600 */
[----:B------:R-:W-:-:S05]  /*0100*/  IMAD.SHL.U32 R0, R0, 0x4, RZ ;  /* 0x0000000400007824 */ /* 0x000fca00078e00ff */
[----:B------:R-:W-:-:S04]  /*0110*/  LOP3.LUT R0, R0, 0x4, RZ, 0xc0, !PT ;  /* 0x0000000400007812 */ /* 0x000fc800078ec0ff */
[----:B---3--:R-:W-:-:S04]  /*0120*/  IADD3 R6, P0, PT, R0, UR8, RZ ;  /* 0x0000000800067c10 */ /* 0x008fc8000ff1e0ff */
[----:B------:R-:W-:-:S06]  /*0130*/  IADD3.X R7, PT, PT, RZ, UR9, RZ, P0, !PT ;  /* 0x00000009ff077c10 */ /* 0x000fcc00087fe4ff */
[----:B------:R-:W0:Y:S04]  /*0140*/  ATOMG.E.ADD.STRONG.GPU PT, R7, desc[UR4][R6.64], R11 ;  /* 0x8000000b060779a8 */ /* 0x000e2800081ef104 */
[----:B------:R-:W2:Y:S01]  /*0150*/  LDG.E R9, desc[UR4][R2.64] ;  /* 0x0000000402097981 */ /* 0x000ea2000c1e1900 */
[----:B0-----:R-:W-:-:S05]  /*0160*/  IMAD.WIDE R4, R7, 0x4, R4 ;  /* 0x0000000407047825 */ /* 0x001fca00078e0204 */
[----:B--2---:R-:W-:Y:S01]  /*0170*/  STG.E desc[UR4][R4.64], R9 ;  /* 0x0000000904007986 */ /* 0x004fe2000c101904 */
[----:B------:R-:W-:Y:S05]  /*0180*/  EXIT ;  /* 0x000000000000794d */ /* 0x000fea0003800000 */
.L_x_0:
[----:B------:R-:W-:-:S00]  /*0190*/  BRA `(.L_x_0) ;  /* 0xfffffffc00fc7947 */ /* 0x000fc0000383ffff */
[----:B------:R-:W-:-:S00]  /*01a0*/  NOP ;  /* 0x0000000000007918 */ /* 0x000fc00000000000 */
        /* <DEDUP_REMOVED lines=13> */
.L_x_4:


//--------------------- .text._Z9countBitsPjPii   --------------------------
	.section	.text._Z9countBitsPjPii,"ax",@progbits
	.align	128
        .global         _Z9countBitsPjPii
        .type           _Z9countBitsPjPii,@function
        .size           _Z9countBitsPjPii,(.L_x_5 - _Z9countBitsPjPii)
        .other          _Z9countBitsPjPii,@"STO_CUDA_ENTRY STV_DEFAULT"
_Z9countBitsPjPii:
.text._Z9countBitsPjPii:
[----:B------:R-:W-:Y:S01]  /*0000*/  LDC R1, c[0x0][0x37c] ;  /* 0x0000df00ff017b82 */ /* 0x000fe20000000800 */
[----:B------:R-:W0:Y:S07]  /*0010*/  S2R R0, SR_TID.X ;  /* 0x0000000000007919 */ /* 0x000e2e0000002100 */
[----:B------:R-:W1:Y:S01]  /*0020*/  S2UR UR4, SR_CTAID.X ;  /* 0x00000000000479c3 */ /* 0x000e620000002500 */
[----:B------:R-:W2:Y:S01]  /*0030*/  LDCU.64 UR6, c[0x0][0x358] ;  /* 0x00006b00ff0677ac */ /* 0x000ea20008000a00 */
[----:B------:R-:W-:Y:S06]  /*0040*/  BSSY.RECONVERGENT B0, `(.L_x_1) ;  /* 0x0000016000007945 */ /* 0x000fec0003800200 */
[----:B------:R-:W1:Y:S01]  /*0050*/  LDC R5, c[0x0][0x360] ;  /* 0x0000d800ff057b82 */ /* 0x000e620000000800 */
[----:B0-----:R-:W-:Y:S01]  /*0060*/  ISETP.NE.AND P0, PT, R0, RZ, PT ;  /* 0x000000ff0000720c */ /* 0x001fe20003f05270 */
[----:B-1----:R-:W-:-:S05]  /*0070*/  IMAD R5, R5, UR4, R0 ;  /* 0x0000000405057c24 */ /* 0x002fca000f8e0200 */
[----:B------:R-:W-:-:S07]  /*0080*/  ISETP.GT.AND P1, PT, R5, 0xf423f, PT ;  /* 0x000f423f0500780c */ /* 0x000fce0003f24270 */
[----:B------:R-:W0:Y:S01]  /*0090*/  @!P0 S2R R3, SR_CgaCtaId ;  /* 0x0000000000038919 */ /* 0x000e220000008800 */
[----:B------:R-:W-:-:S04]  /*00a0*/  @!P0 MOV R0, 0x400 ;  /* 0x0000040000008802 */ /* 0x000fc80000000f00 */
[----:B0-----:R-:W-:-:S05]  /*00b0*/  @!P0 LEA R0, R3, R0, 0x18 ;  /* 0x0000000003008211 */ /* 0x001fca00078ec0ff */
[----:B------:R0:W-:Y:S01]  /*00c0*/  @!P0 STS.64 [R0], RZ ;  /* 0x000000ff00008388 */ /* 0x0001e20000000a00 */
[----:B------:R-:W-:Y:S06]  /*00d0*/  BAR.SYNC.DEFER_BLOCKING 0x0 ;  /* 0x0000000000007b1d */ /* 0x000fec0000010000 */
[----:B--2---:R-:W-:Y:S05]  /*00e0*/  @P1 BRA `(.L_x_2) ;  /* 0x00000000002c1947 */ /* 0x004fea0003800000 */
[----:B------:R-:W1:Y:S01]  /*00f0*/  LDC.64 R2, c[0x0][0x380] ;  /* 0x0000e000ff027b82 */ /* 0x000e620000000a00 */
[----:B------:R-:W0:Y:S01]  /*0100*/  LDCU UR4, c[0x0][0x390] ;  /* 0x00007200ff0477ac */ /* 0x000e220008000800 */
[----:B-1----:R-:W-:-:S06]  /*0110*/  IMAD.WIDE R2, R5, 0x4, R2 ;  /* 0x0000000405027825 */ /* 0x002fcc00078e0202 */
[----:B------:R-:W0:Y:S01]  /*0120*/  LDG.E R2, desc[UR6][R2.64] ;  /* 0x0000000602027981 */ /* 0x000e22000c1e1900 */
[----:B------:R-:W1:Y:S01]  /*0130*/  S2UR UR5, SR_CgaCtaId ;  /* 0x00000000000579c3 */ /* 0x000e620000008800 */
[----:B0-----:R-:W-:Y:S01]  /*0140*/  SHF.R.U32.HI R0, RZ, UR4, R2 ;  /* 0x00000004ff007c19 */ /* 0x001fe20008011602 */
[----:B------:R-:W-:Y:S02]  /*0150*/  UMOV UR4, 0x400 ;  /* 0x0000040000047882 */ /* 0x000fe40000000000 */
[----:B-1----:R-:W-:Y:S02]  /*0160*/  ULEA UR4, UR5, UR4, 0x18 ;  /* 0x0000000405047291 */ /* 0x002fe4000f8ec0ff */
[----:B------:R-:W-:-:S05]  /*0170*/  IMAD.SHL.U32 R0, R0, 0x4, RZ ;  /* 0x0000000400007824 */ /* 0x000fca00078e00ff */
[----:B------:R-:W-:-:S05]  /*0180*/  LOP3.LUT R0, R0, 0x4, RZ, 0xc0, !PT ;  /* 0x0000000400007812 */ /* 0x000fca00078ec0ff */
[----:B------:R1:W-:Y:S02]  /*0190*/  ATOMS.POPC.INC.32 RZ, [R0+UR4] ;  /* 0x0000000000ff7f8c */ /* 0x0003e4000d800004 */
.L_x_2:
[----:B------:R-:W-:Y:S05]  /*01a0*/  BSYNC.RECONVERGENT B0 ;  /* 0x0000000000007941 */ /* 0x000fea0003800200 */
.L_x_1:
[----:B------:R-:W-:Y:S06]  /*01b0*/  BAR.SYNC.DEFER_BLOCKING 0x0 ;  /* 0x0000000000007b1d */ /* 0x000fec0000010000 */
[----:B------:R-:W-:Y:S05]  /*01c0*/  @P0 EXIT ;  /* 0x000000000000094d */ /* 0x000fea0003800000 */
[----:B------:R-:W2:Y:S01]  /*01d0*/  S2UR UR5, SR_CgaCtaId ;  /* 0x00000000000579c3 */ /* 0x000ea20000008800 */
[----:B------:R-:W-:-:S07]  /*01e0*/  UMOV UR4, 0x400 ;  /* 0x0000040000047882 */ /* 0x000fce0000000000 */
[----:B------:R-:W3:Y:S01]  /*01f0*/  LDC.64 R2, c[0x0][0x388] ;  /* 0x0000e200ff027b82 */ /* 0x000ee20000000a00 */
[----:B--2---:R-:W-:-:S09]  /*0200*/  ULEA UR4, UR5, UR4, 0x18 ;  /* 0x0000000405047291 */ /* 0x004fd2000f8ec0ff */
[----:B------:R-:W3:Y:S02]  /*0210*/  LDS.64 R6, [UR4] ;  /* 0x00000004ff067984 */ /* 0x000ee40008000a00 */
[----:B------:R-:W2:Y:S02]  /*0220*/  LDCU.64 UR4, c[0x0][0x388] ;  /* 0x00007100ff0477ac */ /* 0x000ea40008000a00 */
[----:B--2---:R-:W-:-:S04]  /*0230*/  UIADD3 UR4, UP0, UPT, UR4, 0x4, URZ ;  /* 0x0000000404047890 */ /* 0x004fc8000ff1e0ff */
[----:B------:R-:W-:Y:S02]  /*0240*/  UIADD3.X UR5, UPT, UPT, URZ, UR5, URZ, UP0, !UPT ;  /* 0x00000005ff057290 */ /* 0x000fe400087fe4ff */
[----:B------:R-:W-:-:S04]  /*0250*/  IMAD.U32 R4, RZ, RZ, UR4 ;  /* 0x00000004ff047e24 */ /* 0x000fc8000f8e00ff */
[----:B------:R-:W-:Y:S01]  /*0260*/  IMAD.U32 R5, RZ, RZ, UR5 ;  /* 0x00000005ff057e24 */ /* 0x000fe2000f8e00ff */
[----:B---3--:R-:W-:Y:S04]  /*0270*/  REDG.E.ADD.STRONG.GPU desc[UR6][R2.64], R6 ;  /* 0x000000060200798e */ /* 0x008fe8000c12e106 */
[----:B------:R-:W-:Y:S01]  /*0280*/  REDG.E.ADD.STRONG.GPU desc[UR6][R4.64], R7 ;  /* 0x000000070400798e */ /* 0x000fe2000c12e106 */
[----:B------:R-:W-:Y:S05]  /*0290*/  EXIT ;  /* 0x000000000000794d */ /* 0x000fea0003800000 */
.L_x_3:
        /* <DEDUP_REMOVED lines=14> */
.L_x_5:


//--------------------- .nv.shared.reserved.0     --------------------------
	.section	.nv.shared.reserved.0,"aw",@nobits
	.weak		__nv_reservedSMEM_offset_0_alias
	.size		__nv_reservedSMEM_offset_0_alias, 0, 64
	.other		__nv_reservedSMEM_offset_0_alias,@"STO_CUDA_RESERVED_SHARED STV_DEFAULT"
__nv_reservedSMEM_offset_0_alias:
	.zero		0
	.zero		64


//--------------------- .nv.shared._Z9countBitsPjPii --------------------------
	.section	.nv.shared._Z9countBitsPjPii,"aw",@nobits
	.sectionflags	@""
	.align	4
.nv.shared._Z9countBitsPjPii:
	.zero		1032


//--------------------- .nv.constant0._Z7scatterPjS_Pii --------------------------
	.section	.nv.constant0._Z7scatterPjS_Pii,"a",@progbits
	.sectionflags	@""
	.align	4
.nv.constant0._Z7scatterPjS_Pii:
	.zero		924


//--------------------- .nv.constant0._Z9countBitsPjPii --------------------------
	.section	.nv.constant0._Z9countBitsPjPii,"a",@progbits
	.sectionflags	@""
	.align	4
.nv.constant0._Z9countBitsPjPii:
	.zero		916


//--------------------- SYMBOLS --------------------------

	.type		.nv.reservedSmem.offset0,@object
	.size		.nv.reservedSmem.offset0,0x4
	.type		.nv.reservedSmem.cap,@object
	.size		.nv.reservedSmem.cap,0x4
